//
// Generated by NVIDIA NVVM Compiler
//
// Compiler Build ID: CL-36424714
// Cuda compilation tools, release 13.0, V13.0.88
// Based on NVVM 20.0.0
//

.version 9.0
.target sm_100
.address_size 64

	// .globl	_Z7sigmoidPKfPfii

.visible .entry _Z7sigmoidPKfPfii(
	.param .u64 .ptr .align 1 _Z7sigmoidPKfPfii_param_0,
	.param .u64 .ptr .align 1 _Z7sigmoidPKfPfii_param_1,
	.param .u32 _Z7sigmoidPKfPfii_param_2,
	.param .u32 _Z7sigmoidPKfPfii_param_3
)
{
	.reg .pred 	%p<4>;
	.reg .b32 	%r<13>;
	.reg .b32 	%f<6>;
	.reg .b64 	%rd<8>;

	ld.param.u64 	%rd3, [_Z7sigmoidPKfPfii_param_0];
	ld.param.u64 	%rd4, [_Z7sigmoidPKfPfii_param_1];
	ld.param.u32 	%r8, [_Z7sigmoidPKfPfii_param_2];
	ld.param.u32 	%r7, [_Z7sigmoidPKfPfii_param_3];
	mov.u32 	%r1, %ctaid.x;
	setp.ge.s32 	%p1, %r1, %r8;
	@%p1 bra 	$L__BB0_4;
	mov.u32 	%r9, %tid.x;
	shl.b32 	%r12, %r9, 2;
	setp.ge.s32 	%p2, %r12, %r7;
	@%p2 bra 	$L__BB0_4;
	mov.u32 	%r10, %ntid.x;
	shl.b32 	%r3, %r10, 2;
	mul.lo.s32 	%r4, %r7, %r1;
	cvta.to.global.u64 	%rd1, %rd3;
	cvta.to.global.u64 	%rd2, %rd4;
$L__BB0_3:
	add.s32 	%r11, %r12, %r4;
	mul.wide.s32 	%rd5, %r11, 4;
	add.s64 	%rd6, %rd1, %rd5;
	ld.global.nc.f32 	%f1, [%rd6+12];
	add.s64 	%rd7, %rd2, %rd5;
	mul.f32 	%f2, %f1, 0fBFB8AA3B;
	ex2.approx.f32 	%f3, %f2;
	add.f32 	%f4, %f3, 0f3F800000;
	rcp.rn.f32 	%f5, %f4;
	st.global.f32 	[%rd7], %f5;
	add.s32 	%r12, %r12, %r3;
	setp.lt.s32 	%p3, %r12, %r7;
	@%p3 bra 	$L__BB0_3;
$L__BB0_4:
	ret;

}


// ===== COMPILED SASS (sm_100) =====

	.target	sm_100

	.elftype	@"ET_EXEC"


//--------------------- .note.nv.tkinfo           --------------------------
	.section	.note.nv.tkinfo,"",@"SHT_NOTE"
	.sectionflags	@"SHF_NOTE_NV_TKINFO"
	.tkinfo
        /*0018*/ 	.word	0x00000002
        /*0030*/ 	.string	""
        /*0030*/ 	.string	"ptxas"
        /*0030*/ 	.string	"Cuda compilation tools, release 13.0, V13.0.88"
        /*0030*/ 	.string	"Build cuda_13.0.r13.0/compiler.36424714_0"
        /*0030*/ 	.string	"-arch sm_100 -m 64 "



//--------------------- .note.nv.cuinfo           --------------------------
	.section	.note.nv.cuinfo,"",@"SHT_NOTE"
	.sectionflags	@"SHF_NOTE_NV_CUINFO"
        /*0018*/ 	.short	0x0002
        /*001a*/ 	.short	0x0064
        /*001c*/ 	.short	0x0082
	.zero		2


//--------------------- .nv.info                  --------------------------
	.section	.nv.info,"",@"SHT_CUDA_INFO"
	.align	4


	//----- nvinfo : EIATTR_REGCOUNT
	.align		4
        /*0000*/ 	.byte	0x04, 0x2f
        /*0002*/ 	.short	(.L_1 - .L_0)
	.align		4
.L_0:
        /*0004*/ 	.word	index@(_Z7sigmoidPKfPfii)
        /*0008*/ 	.word	0x00000015


	//----- nvinfo : EIATTR_FRAME_SIZE
	.align		4
.L_1:
        /*000c*/ 	.byte	0x04, 0x11
        /*000e*/ 	.short	(.L_3 - .L_2)
	.align		4
.L_2:
        /*0010*/ 	.word	index@($__internal_0_$__cuda_sm20_rcp_rn_f32_slowpath)
        /*0014*/ 	.word	0x00000000


	//----- nvinfo : EIATTR_FRAME_SIZE
	.align		4
.L_3:
        /*0018*/ 	.byte	0x04, 0x11
        /*001a*/ 	.short	(.L_5 - .L_4)
	.align		4
.L_4:
        /*001c*/ 	.word	index@(_Z7sigmoidPKfPfii)
        /*0020*/ 	.word	0x00000000


	//----- nvinfo : EIATTR_MIN_STACK_SIZE
	.align		4
.L_5:
        /*0024*/ 	.byte	0x04, 0x12
        /*0026*/ 	.short	(.L_7 - .L_6)
	.align		4
.L_6:
        /*0028*/ 	.word	index@(_Z7sigmoidPKfPfii)
        /*002c*/ 	.word	0x00000000
.L_7:


//--------------------- .nv.compat                --------------------------
	.section	.nv.compat,"",@"SHT_CUDA_COMPAT_INFO"
	.align	4
        /*0000*/ 	.byte	0x02, 0x09, 0x00, 0x00, 0x02, 0x02, 0x01, 0x00, 0x02, 0x05, 0x05, 0x00, 0x03, 0x07, 0x01, 0x01
        /*0010*/ 	.byte	0x02, 0x03, 0x00, 0x00, 0x02, 0x06, 0x01, 0x00, 0x04, 0x0b, 0x08, 0x00, 0x01, 0x00, 0x00, 0x00
        /*0020*/ 	.byte	0x00, 0x00, 0x00, 0x00


//--------------------- .nv.info._Z7sigmoidPKfPfii --------------------------
	.section	.nv.info._Z7sigmoidPKfPfii,"",@"SHT_CUDA_INFO"
	.sectionflags	@""
	.align	4


	//----- nvinfo : EIATTR_CUDA_API_VERSION
	.align		4
        /*0000*/ 	.byte	0x04, 0x37
        /*0002*/ 	.short	(.L_9 - .L_8)
.L_8:
        /*0004*/ 	.word	0x00000082


	//----- nvinfo : EIATTR_KPARAM_INFO
	.align		4
.L_9:
        /*0008*/ 	.byte	0x04, 0x17
        /*000a*/ 	.short	(.L_11 - .L_10)
.L_10:
        /*000c*/ 	.word	0x00000000
        /*0010*/ 	.short	0x0003
        /*0012*/ 	.short	0x0014
        /*0014*/ 	.byte	0x00, 0xf0, 0x11, 0x00


	//----- nvinfo : EIATTR_KPARAM_INFO
	.align		4
.L_11:
        /*0018*/ 	.byte	0x04, 0x17
        /*001a*/ 	.short	(.L_13 - .L_12)
.L_12:
        /*001c*/ 	.word	0x00000000
        /*0020*/ 	.short	0x0002
        /*0022*/ 	.short	0x0010
        /*0024*/ 	.byte	0x00, 0xf0, 0x11, 0x00


	//----- nvinfo : EIATTR_KPARAM_INFO
	.align		4
.L_13:
        /*0028*/ 	.byte	0x04, 0x17
        /*002a*/ 	.short	(.L_15 - .L_14)
.L_14:
        /*002c*/ 	.word	0x00000000
        /*0030*/ 	.short	0x0001
        /*0032*/ 	.short	0x0008
        /*0034*/ 	.byte	0x00, 0xf5, 0x21, 0x00


	//----- nvinfo : EIATTR_KPARAM_INFO
	.align		4
.L_15:
        /*0038*/ 	.byte	0x04, 0x17
        /*003a*/ 	.short	(.L_17 - .L_16)
.L_16:
        /*003c*/ 	.word	0x00000000
        /*0040*/ 	.short	0x0000
        /*0042*/ 	.short	0x0000
        /*0044*/ 	.byte	0x00, 0xf5, 0x21, 0x00


	//----- nvinfo : EIATTR_SPARSE_MMA_MASK
	.align		4
.L_17:
        /*0048*/ 	.byte	0x03, 0x50
        /*004a*/ 	.short	0x0000


	//----- nvinfo : EIATTR_MAXREG_COUNT
	.align		4
        /*004c*/ 	.byte	0x03, 0x1b
        /*004e*/ 	.short	0x00ff


	//----- nvinfo : EIATTR_MERCURY_ISA_VERSION
	.align		4
        /*0050*/ 	.byte	0x03, 0x5f
        /*0052*/ 	.short	0x0101


	//----- nvinfo : EIATTR_VRC_CTA_INIT_COUNT
	.align		4
        /*0054*/ 	.byte	0x02, 0x4a
	.zero		1
	.zero		1


	//----- nvinfo : EIATTR_EXIT_INSTR_OFFSETS
	.align		4
        /*0058*/ 	.byte	0x04, 0x1c
        /*005a*/ 	.short	(.L_19 - .L_18)


	//   ....[0]....
.L_18:
        /*005c*/ 	.word	0x00000040


	//   ....[1]....
        /*0060*/ 	.word	0x00000090


	//   ....[2]....
        /*0064*/ 	.word	0x000002a0


	//----- nvinfo : EIATTR_CRS_STACK_SIZE
	.align		4
.L_19:
        /*0068*/ 	.byte	0x04, 0x1e
        /*006a*/ 	.short	(.L_21 - .L_20)
.L_20:
        /*006c*/ 	.word	0x00000000


	//----- nvinfo : EIATTR_CBANK_PARAM_SIZE
	.align		4
.L_21:
        /*0070*/ 	.byte	0x03, 0x19
        /*0072*/ 	.short	0x0018


	//----- nvinfo : EIATTR_PARAM_CBANK
	.align		4
        /*0074*/ 	.byte	0x04, 0x0a
        /*0076*/ 	.short	(.L_23 - .L_22)
	.align		4
.L_22:
        /*0078*/ 	.word	index@(.nv.constant0._Z7sigmoidPKfPfii)
        /*007c*/ 	.short	0x0380
        /*007e*/ 	.short	0x0018


	//----- nvinfo : EIATTR_SW_WAR
	.align		4
.L_23:
        /*0080*/ 	.byte	0x04, 0x36
        /*0082*/ 	.short	(.L_25 - .L_24)
.L_24:
        /*0084*/ 	.word	0x00000008
.L_25:


//--------------------- .nv.callgraph             --------------------------
	.section	.nv.callgraph,"",@"SHT_CUDA_CALLGRAPH"
	.align	4
	.sectionentsize	8
	.align		4
        /*0000*/ 	.word	0x00000000
	.align		4
        /*0004*/ 	.word	0xffffffff
	.align		4
        /*0008*/ 	.word	0x00000000
	.align		4
        /*000c*/ 	.word	0xfffffffe
	.align		4
        /*0010*/ 	.word	0x00000000
	.align		4
        /*0014*/ 	.word	0xfffffffd
	.align		4
        /*0018*/ 	.word	0x00000000
	.align		4
        /*001c*/ 	.word	0xfffffffc


//--------------------- .text._Z7sigmoidPKfPfii   --------------------------
	.section	.text._Z7sigmoidPKfPfii,"ax",@progbits
	.align	128
        .global         _Z7sigmoidPKfPfii
        .type           _Z7sigmoidPKfPfii,@function
        .size           _Z7sigmoidPKfPfii,(.L_x_9 - _Z7sigmoidPKfPfii)
        .other          _Z7sigmoidPKfPfii,@"STO_CUDA_ENTRY STV_DEFAULT"
_Z7sigmoidPKfPfii:
.text._Z7sigmoidPKfPfii:
[----:B------:R-:W-:Y:S08]  /*0000*/  LDC R1, c[0x0][0x37c] ;  /* 0x0000df00ff017b82 */ /* 0x000ff00000000800 */
[----:B------:R-:W0:Y:S08]  /*0010*/  S2UR UR4, SR_CTAID.X ;  /* 0x00000000000479c3 */ /* 0x000e300000002500 */
[----:B------:R-:W0:Y:S02]  /*0020*/  LDC R0, c[0x0][0x390] ;  /* 0x0000e400ff007b82 */ /* 0x000e240000000800 */
[----:B0-----:R-:W-:-:S13]  /*0030*/  ISETP.LE.AND P0, PT, R0, UR4, PT ;  /* 0x0000000400007c0c */ /* 0x001fda000bf03270 */
[----:B------:R-:W-:Y:S05]  /*0040*/  @P0 EXIT ;  /* 0x000000000000094d */ /* 0x000fea0003800000 */
[----:B------:R-:W0:Y:S01]  /*0050*/  S2R R12, SR_TID.X ;  /* 0x00000000000c7919 */ /* 0x000e220000002100 */
[----:B------:R-:W1:Y:S01]  /*0060*/  LDCU UR5, c[0x0][0x394] ;  /* 0x00007280ff0577ac */ /* 0x000e620008000800 */
[----:B0-----:R-:W-:-:S05]  /*0070*/  IMAD.SHL.U32 R12, R12, 0x4, RZ ;  /* 0x000000040c0c7824 */ /* 0x001fca00078e00ff */
[----:B-1----:R-:W-:-:S13]  /*0080*/  ISETP.GE.AND P0, PT, R12, UR5, PT ;  /* 0x000000050c007c0c */ /* 0x002fda000bf06270 */
[----:B------:R-:W-:Y:S05]  /*0090*/  @P0 EXIT ;  /* 0x000000000000094d */ /* 0x000fea0003800000 */
[----:B------:R-:W0:Y:S01]  /*00a0*/  LDC R10, c[0x0][0x360] ;  /* 0x0000d800ff0a7b82 */ /* 0x000e220000000800 */
[----:B------:R-:W1:Y:S07]  /*00b0*/  LDCU.64 UR6, c[0x0][0x358] ;  /* 0x00006b00ff0677ac */ /* 0x000e6e0008000a00 */
[----:B------:R-:W2:Y:S08]  /*00c0*/  LDC R3, c[0x0][0x394] ;  /* 0x0000e500ff037b82 */ /* 0x000eb00000000800 */
[----:B------:R-:W3:Y:S08]  /*00d0*/  LDC.64 R4, c[0x0][0x380] ;  /* 0x0000e000ff047b82 */ /* 0x000ef00000000a00 */
[----:B-1----:R-:W4:Y:S02]  /*00e0*/  LDC.64 R6, c[0x0][0x388] ;  /* 0x0000e200ff067b82 */ /* 0x002f240000000a00 */
.L_x_3:
[----:B-12---:R-:W-:-:S04]  /*00f0*/  IMAD R11, R3, UR4, R12 ;  /* 0x00000004030b7c24 */ /* 0x006fc8000f8e020c */
[----:B---3--:R-:W-:-:S06]  /*0100*/  IMAD.WIDE R8, R11, 0x4, R4 ;  /* 0x000000040b087825 */ /* 0x008fcc00078e0204 */
[----:B------:R-:W2:Y:S01]  /*0110*/  LDG.E.CONSTANT R8, desc[UR6][R8.64+0xc] ;  /* 0x00000c0608087981 */ /* 0x000ea2000c1e9900 */
[----:B0-----:R-:W-:Y:S01]  /*0120*/  IMAD R12, R10, 0x4, R12 ;  /* 0x000000040a0c7824 */ /* 0x001fe200078e020c */
[----:B------:R-:W-:Y:S04]  /*0130*/  BSSY.RECONVERGENT B0, `(.L_x_0) ;  /* 0x0000014000007945 */ /* 0x000fe80003800200 */
[----:B------:R-:W-:Y:S01]  /*0140*/  ISETP.GE.AND P3, PT, R12, R3, PT ;  /* 0x000000030c00720c */ /* 0x000fe20003f66270 */
[----:B--2---:R-:W-:Y:S01]  /*0150*/  FMUL R0, R8, -1.4426950216293334961 ;  /* 0xbfb8aa3b08007820 */ /* 0x004fe20000400000 */
[----:B----4-:R-:W-:-:S04]  /*0160*/  IMAD.WIDE R8, R11, 0x4, R6 ;  /* 0x000000040b087825 */ /* 0x010fc800078e0206 */
[----:B------:R-:W-:-:S13]  /*0170*/  FSETP.GEU.AND P0, PT, R0, -126, PT ;  /* 0xc2fc00000000780b */ /* 0x000fda0003f0e000 */
[----:B------:R-:W-:-:S04]  /*0180*/  @!P0 FMUL R0, R0, 0.5 ;  /* 0x3f00000000008820 */ /* 0x000fc80000400000 */
[----:B------:R-:W0:Y:S02]  /*0190*/  MUFU.EX2 R2, R0 ;  /* 0x0000000000027308 */ /* 0x000e240000000800 */
[----:B0-----:R-:W-:-:S04]  /*01a0*/  @!P0 FMUL R2, R2, R2 ;  /* 0x0000000202028220 */ /* 0x001fc80000400000 */
[----:B------:R-:W-:-:S04]  /*01b0*/  FADD R16, R2, 1 ;  /* 0x3f80000002107421 */ /* 0x000fc80000000000 */
[----:B------:R-:W-:-:S05]  /*01c0*/  VIADD R2, R16, 0x1800000 ;  /* 0x0180000010027836 */ /* 0x000fca0000000000 */
[----:B------:R-:W-:-:S04]  /*01d0*/  LOP3.LUT R2, R2, 0x7f800000, RZ, 0xc0, !PT ;  /* 0x7f80000002027812 */ /* 0x000fc800078ec0ff */
[----:B------:R-:W-:-:S13]  /*01e0*/  ISETP.GT.U32.AND P0, PT, R2, 0x1ffffff, PT ;  /* 0x01ffffff0200780c */ /* 0x000fda0003f04070 */
[----:B------:R-:W-:Y:S05]  /*01f0*/  @P0 BRA `(.L_x_1) ;  /* 0x00000000000c0947 */ /* 0x000fea0003800000 */
[----:B------:R-:W-:-:S07]  /*0200*/  MOV R14, 0x220 ;  /* 0x00000220000e7802 */ /* 0x000fce0000000f00 */
[----:B------:R-:W-:Y:S05]  /*0210*/  CALL.REL.NOINC `($__internal_0_$__cuda_sm20_rcp_rn_f32_slowpath) ;  /* 0x0000000000247944 */ /* 0x000fea0003c00000 */
[----:B------:R-:W-:Y:S05]  /*0220*/  BRA `(.L_x_2) ;  /* 0x0000000000107947 */ /* 0x000fea0003800000 */
.L_x_1:
[----:B------:R-:W0:Y:S02]  /*0230*/  MUFU.RCP R11, R16 ;  /* 0x00000010000b7308 */ /* 0x000e240000001000 */
[----:B0-----:R-:W-:-:S04]  /*0240*/  FFMA R0, R16, R11, -1 ;  /* 0xbf80000010007423 */ /* 0x001fc8000000000b */
[----:B------:R-:W-:-:S04]  /*0250*/  FADD.FTZ R0, -R0, -RZ ;  /* 0x800000ff00007221 */ /* 0x000fc80000010100 */
[----:B------:R-:W-:-:S07]  /*0260*/  FFMA R11, R11, R0, R11 ;  /* 0x000000000b0b7223 */ /* 0x000fce000000000b */
.L_x_2:
[----:B------:R-:W-:Y:S05]  /*0270*/  BSYNC.RECONVERGENT B0 ;  /* 0x0000000000007941 */ /* 0x000fea0003800200 */
.L_x_0:
[----:B------:R1:W-:Y:S01]  /*0280*/  STG.E desc[UR6][R8.64], R11 ;  /* 0x0000000b08007986 */ /* 0x0003e2000c101906 */
[----:B------:R-:W-:Y:S05]  /*0290*/  @!P3 BRA `(.L_x_3) ;  /* 0xfffffffc0094b947 */ /* 0x000fea000383ffff */
[----:B------:R-:W-:Y:S05]  /*02a0*/  EXIT ;  /* 0x000000000000794d */ /* 0x000fea0003800000 */
        .weak           $__internal_0_$__cuda_sm20_rcp_rn_f32_slowpath
        .type           $__internal_0_$__cuda_sm20_rcp_rn_f32_slowpath,@function
        .size           $__internal_0_$__cuda_sm20_rcp_rn_f32_slowpath,(.L_x_9 - $__internal_0_$__cuda_sm20_rcp_rn_f32_slowpath)
$__internal_0_$__cuda_sm20_rcp_rn_f32_slowpath:
[----:B------:R-:W-:Y:S01]  /*02b0*/  IMAD.SHL.U32 R2, R16, 0x2, RZ ;  /* 0x0000000210027824 */ /* 0x000fe200078e00ff */
[----:B------:R-:W-:Y:S01]  /*02c0*/  BSSY.RECONVERGENT B1, `(.L_x_4) ;  /* 0x0000031000017945 */ /* 0x000fe20003800200 */
[----:B------:R-:W-:-:S03]  /*02d0*/  MOV R0, R16 ;  /* 0x0000001000007202 */ /* 0x000fc60000000f00 */
[----:B------:R-:W-:-:S04]  /*02e0*/  SHF.R.U32.HI R2, RZ, 0x18, R2 ;  /* 0x00000018ff027819 */ /* 0x000fc80000011602 */
[----:B------:R-:W-:-:S13]  /*02f0*/  ISETP.NE.U32.AND P0, PT, R2, RZ, PT ;  /* 0x000000ff0200720c */ /* 0x000fda0003f05070 */
[----:B------:R-:W-:Y:S05]  /*0300*/  @P0 BRA `(.L_x_5) ;  /* 0x0000000000280947 */ /* 0x000fea0003800000 */
[----:B------:R-:W-:-:S05]  /*0310*/  IMAD.SHL.U32 R2, R0, 0x2, RZ ;  /* 0x0000000200027824 */ /* 0x000fca00078e00ff */
[----:B------:R-:W-:-:S13]  /*0320*/  ISETP.NE.AND P0, PT, R2, RZ, PT ;  /* 0x000000ff0200720c */ /* 0x000fda0003f05270 */
[----:B------:R-:W-:Y:S01]  /*0330*/  @P0 FFMA R13, R0, 1.84467440737095516160e+19, RZ ;  /* 0x5f800000000d0823 */ /* 0x000fe200000000ff */
[----:B------:R-:W-:Y:S08]  /*0340*/  @!P0 MUFU.RCP R11, R0 ;  /* 0x00000000000b8308 */ /* 0x000ff00000001000 */
[----:B------:R-:W0:Y:S02]  /*0350*/  @P0 MUFU.RCP R2, R13 ;  /* 0x0000000d00020308 */ /* 0x000e240000001000 */
[----:B0-----:R-:W-:-:S04]  /*0360*/  @P0 FFMA R15, R13, R2, -1 ;  /* 0xbf8000000d0f0423 */ /* 0x001fc80000000002 */
[----:B------:R-:W-:-:S04]  /*0370*/  @P0 FADD.FTZ R15, -R15, -RZ ;  /* 0x800000ff0f0f0221 */ /* 0x000fc80000010100 */
[----:B------:R-:W-:-:S04]  /*0380*/  @P0 FFMA R2, R2, R15, R2 ;  /* 0x0000000f02020223 */ /* 0x000fc80000000002 */
[----:B------:R-:W-:Y:S01]  /*0390*/  @P0 FFMA R11, R2, 1.84467440737095516160e+19, RZ ;  /* 0x5f800000020b0823 */ /* 0x000fe200000000ff */
[----:B------:R-:W-:Y:S06]  /*03a0*/  BRA `(.L_x_6) ;  /* 0x0000000000887947 */ /* 0x000fec0003800000 */
.L_x_5:
[----:B------:R-:W-:-:S05]  /*03b0*/  VIADD R17, R2, 0xffffff03 ;  /* 0xffffff0302117836 */ /* 0x000fca0000000000 */
[----:B------:R-:W-:-:S13]  /*03c0*/  ISETP.GT.U32.AND P0, PT, R17, 0x1, PT ;  /* 0x000000011100780c */ /* 0x000fda0003f04070 */
[----:B------:R-:W-:Y:S05]  /*03d0*/  @P0 BRA `(.L_x_7) ;  /* 0x0000000000780947 */ /* 0x000fea0003800000 */
[----:B------:R-:W-:Y:S01]  /*03e0*/  LOP3.LUT R11, R0, 0x7fffff, RZ, 0xc0, !PT ;  /* 0x007fffff000b7812 */ /* 0x000fe200078ec0ff */
[----:B------:R-:W-:Y:S02]  /*03f0*/  IMAD.MOV.U32 R18, RZ, RZ, 0x3 ;  /* 0x00000003ff127424 */ /* 0x000fe400078e00ff */
[----:B------:R-:W-:Y:S01]  /*0400*/  VIADD R2, R2, 0xffffff04 ;  /* 0xffffff0402027836 */ /* 0x000fe20000000000 */
[----:B------:R-:W-:Y:S02]  /*0410*/  LOP3.LUT R11, R11, 0x3f800000, RZ, 0xfc, !PT ;  /* 0x3f8000000b0b7812 */ /* 0x000fe400078efcff */
[----:B------:R-:W-:Y:S02]  /*0420*/  SHF.L.U32 R18, R18, R17, RZ ;  /* 0x0000001112127219 */ /* 0x000fe400000006ff */
[----:B------:R-:W0:Y:S02]  /*0430*/  MUFU.RCP R16, R11 ;  /* 0x0000000b00107308 */ /* 0x000e240000001000 */
[----:B0-----:R-:W-:-:S04]  /*0440*/  FFMA R13, R11, R16, -1 ;  /* 0xbf8000000b0d7423 */ /* 0x001fc80000000010 */
[----:B------:R-:W-:-:S04]  /*0450*/  FADD.FTZ R13, -R13, -RZ ;  /* 0x800000ff0d0d7221 */ /* 0x000fc80000010100 */
[CCC-:B------:R-:W-:Y:S01]  /*0460*/  FFMA.RM R15, R16.reuse, R13.reuse, R16.reuse ;  /* 0x0000000d100f7223 */ /* 0x1c0fe20000004010 */
[----:B------:R-:W-:-:S04]  /*0470*/  FFMA.RP R16, R16, R13, R16 ;  /* 0x0000000d10107223 */ /* 0x000fc80000008010 */
[C---:B------:R-:W-:Y:S02]  /*0480*/  LOP3.LUT R13, R15.reuse, 0x7fffff, RZ, 0xc0, !PT ;  /* 0x007fffff0f0d7812 */ /* 0x040fe400078ec0ff */
[----:B------:R-:W-:Y:S02]  /*0490*/  FSETP.NEU.FTZ.AND P0, PT, R15, R16, PT ;  /* 0x000000100f00720b */ /* 0x000fe40003f1d000 */
[----:B------:R-:W-:Y:S02]  /*04a0*/  LOP3.LUT R13, R13, 0x800000, RZ, 0xfc, !PT ;  /* 0x008000000d0d7812 */ /* 0x000fe400078efcff */
[----:B------:R-:W-:Y:S02]  /*04b0*/  SEL R15, RZ, 0xffffffff, !P0 ;  /* 0xffffffffff0f7807 */ /* 0x000fe40004000000 */
[----:B------:R-:W-:Y:S02]  /*04c0*/  LOP3.LUT R18, R18, R13, RZ, 0xc0, !PT ;  /* 0x0000000d12127212 */ /* 0x000fe400078ec0ff */
[----:B------:R-:W-:-:S02]  /*04d0*/  IADD3 R16, PT, PT, -R15, RZ, RZ ;  /* 0x000000ff0f107210 */ /* 0x000fc40007ffe1ff */
[-C--:B------:R-:W-:Y:S02]  /*04e0*/  SHF.R.U32.HI R18, RZ, R17.reuse, R18 ;  /* 0x00000011ff127219 */ /* 0x080fe40000011612 */
[----:B------:R-:W-:Y:S02]  /*04f0*/  LOP3.LUT P1, RZ, R16, R17, R13, 0xf8, !PT ;  /* 0x0000001110ff7212 */ /* 0x000fe4000782f80d */
[C---:B------:R-:W-:Y:S02]  /*0500*/  LOP3.LUT P0, RZ, R18.reuse, 0x1, RZ, 0xc0, !PT ;  /* 0x0000000112ff7812 */ /* 0x040fe4000780c0ff */
[----:B------:R-:W-:-:S04]  /*0510*/  LOP3.LUT P2, RZ, R18, 0x2, RZ, 0xc0, !PT ;  /* 0x0000000212ff7812 */ /* 0x000fc8000784c0ff */
[----:B------:R-:W-:Y:S02]  /*0520*/  PLOP3.LUT P0, PT, P0, P1, P2, 0xe0, 0x0 ;  /* 0x000000000000781c */ /* 0x000fe40000703c20 */
[----:B------:R-:W-:Y:S02]  /*0530*/  LOP3.LUT P1, RZ, R0, 0x7fffff, RZ, 0xc0, !PT ;  /* 0x007fffff00ff7812 */ /* 0x000fe4000782c0ff */
[----:B------:R-:W-:-:S05]  /*0540*/  SEL R11, RZ, 0x1, !P0 ;  /* 0x00000001ff0b7807 */ /* 0x000fca0004000000 */
[----:B------:R-:W-:-:S05]  /*0550*/  IMAD.MOV R11, RZ, RZ, -R11 ;  /* 0x000000ffff0b7224 */ /* 0x000fca00078e0a0b */
[----:B------:R-:W-:Y:S02]  /*0560*/  ISETP.GE.AND P0, PT, R11, RZ, PT ;  /* 0x000000ff0b00720c */ /* 0x000fe40003f06270 */
[----:B------:R-:W-:-:S11]  /*0570*/  SHF.R.U32.HI R11, RZ, R2, R13 ;  /* 0x00000002ff0b7219 */ /* 0x000fd6000001160d */
[----:B------:R-:W-:-:S05]  /*0580*/  @!P0 VIADD R11, R11, 0x1 ;  /* 0x000000010b0b8836 */ /* 0x000fca0000000000 */
[----:B------:R-:W-:-:S04]  /*0590*/  @!P1 SHF.L.U32 R11, R11, 0x1, RZ ;  /* 0x000000010b0b9819 */ /* 0x000fc800000006ff */
[----:B------:R-:W-:Y:S01]  /*05a0*/  LOP3.LUT R11, R11, 0x80000000, R0, 0xf8, !PT ;  /* 0x800000000b0b7812 */ /* 0x000fe200078ef800 */
[----:B------:R-:W-:Y:S06]  /*05b0*/  BRA `(.L_x_6) ;  /* 0x0000000000047947 */ /* 0x000fec0003800000 */
.L_x_7:
[----:B------:R0:W1:Y:S02]  /*05c0*/  MUFU.RCP R11, R0 ;  /* 0x00000000000b7308 */ /* 0x0000640000001000 */
.L_x_6:
[----:B------:R-:W-:Y:S05]  /*05d0*/  BSYNC.RECONVERGENT B1 ;  /* 0x0000000000017941 */ /* 0x000fea0003800200 */
.L_x_4:
[----:B------:R-:W-:-:S04]  /*05e0*/  IMAD.MOV.U32 R15, RZ, RZ, 0x0 ;  /* 0x00000000ff0f7424 */ /* 0x000fc800078e00ff */
[----:B01----:R-:W-:Y:S05]  /*05f0*/  RET.REL.NODEC R14 `(_Z7sigmoidPKfPfii) ;  /* 0xfffffff80e807950 */ /* 0x003fea0003c3ffff */
.L_x_8:
[----:B------:R-:W-:-:S00]  /*0600*/  BRA `(.L_x_8) ;  /* 0xfffffffc00fc7947 */ /* 0x000fc0000383ffff */
[----:B------:R-:W-:-:S00]  /*0610*/  NOP ;  /* 0x0000000000007918 */ /* 0x000fc00000000000 */
        /* <DEDUP_REMOVED lines=14> */
.L_x_9:


//--------------------- .nv.shared.reserved.0     --------------------------
	.section	.nv.shared.reserved.0,"aw",@nobits
	.weak		__nv_reservedSMEM_offset_0_alias
	.size		__nv_reservedSMEM_offset_0_alias, 0, 64
	.other		__nv_reservedSMEM_offset_0_alias,@"STO_CUDA_RESERVED_SHARED STV_DEFAULT"
__nv_reservedSMEM_offset_0_alias:
	.zero		0
	.zero		64


//--------------------- .nv.constant0._Z7sigmoidPKfPfii --------------------------
	.section	.nv.constant0._Z7sigmoidPKfPfii,"a",@progbits
	.sectionflags	@""
	.align	4
.nv.constant0._Z7sigmoidPKfPfii:
	.zero		920


//--------------------- SYMBOLS --------------------------

	.type		.nv.reservedSmem.offset0,@object
	.size		.nv.reservedSmem.offset0,0x4
